//
// Generated by NVIDIA NVVM Compiler
//
// Compiler Build ID: CL-36424714
// Cuda compilation tools, release 13.0, V13.0.88
// Based on NVVM 20.0.0
//

.version 9.0
.target sm_100
.address_size 64

	// .globl	_Z27segmented_reduce_sum_kernelPfS_
// _ZZ27segmented_reduce_sum_kernelPfS_E7input_s has been demoted

.visible .entry _Z27segmented_reduce_sum_kernelPfS_(
	.param .u64 .ptr .align 1 _Z27segmented_reduce_sum_kernelPfS__param_0,
	.param .u64 .ptr .align 1 _Z27segmented_reduce_sum_kernelPfS__param_1
)
{
	.reg .pred 	%p<5>;
	.reg .b32 	%r<16>;
	.reg .b32 	%f<9>;
	.reg .b64 	%rd<9>;
	// demoted variable
	.shared .align 4 .b8 _ZZ27segmented_reduce_sum_kernelPfS_E7input_s[4096];
	ld.param.u64 	%rd2, [_Z27segmented_reduce_sum_kernelPfS__param_0];
	ld.param.u64 	%rd1, [_Z27segmented_reduce_sum_kernelPfS__param_1];
	cvta.to.global.u64 	%rd3, %rd2;
	mov.u32 	%r15, %ntid.x;
	mov.u32 	%r6, %ctaid.x;
	mul.lo.s32 	%r7, %r15, %r6;
	shl.b32 	%r8, %r7, 1;
	mov.u32 	%r2, %tid.x;
	add.s32 	%r9, %r8, %r2;
	mul.wide.u32 	%rd4, %r9, 4;
	add.s64 	%rd5, %rd3, %rd4;
	ld.global.f32 	%f1, [%rd5];
	add.s32 	%r10, %r9, 1024;
	mul.wide.u32 	%rd6, %r10, 4;
	add.s64 	%rd7, %rd3, %rd6;
	ld.global.f32 	%f2, [%rd7];
	add.f32 	%f3, %f1, %f2;
	shl.b32 	%r11, %r2, 2;
	mov.u32 	%r12, _ZZ27segmented_reduce_sum_kernelPfS_E7input_s;
	add.s32 	%r3, %r12, %r11;
	st.shared.f32 	[%r3], %f3;
	setp.lt.u32 	%p1, %r15, 2;
	@%p1 bra 	$L__BB0_4;
$L__BB0_1:
	shr.u32 	%r5, %r15, 1;
	bar.sync 	0;
	setp.ge.u32 	%p2, %r2, %r5;
	@%p2 bra 	$L__BB0_3;
	shl.b32 	%r13, %r5, 2;
	add.s32 	%r14, %r3, %r13;
	ld.shared.f32 	%f4, [%r14];
	ld.shared.f32 	%f5, [%r3];
	add.f32 	%f6, %f4, %f5;
	st.shared.f32 	[%r3], %f6;
$L__BB0_3:
	setp.gt.u32 	%p3, %r15, 3;
	mov.u32 	%r15, %r5;
	@%p3 bra 	$L__BB0_1;
$L__BB0_4:
	setp.ne.s32 	%p4, %r2, 0;
	@%p4 bra 	$L__BB0_6;
	ld.shared.f32 	%f7, [_ZZ27segmented_reduce_sum_kernelPfS_E7input_s];
	cvta.to.global.u64 	%rd8, %rd1;
	atom.global.add.f32 	%f8, [%rd8], %f7;
$L__BB0_6:
	ret;

}


// ===== COMPILED SASS (sm_100) =====

	.target	sm_100

	.elftype	@"ET_EXEC"


//--------------------- .note.nv.tkinfo           --------------------------
	.section	.note.nv.tkinfo,"",@"SHT_NOTE"
	.sectionflags	@"SHF_NOTE_NV_TKINFO"
	.tkinfo
        /*0018*/ 	.word	0x00000002
        /*0030*/ 	.string	""
        /*0030*/ 	.string	"ptxas"
        /*0030*/ 	.string	"Cuda compilation tools, release 13.0, V13.0.88"
        /*0030*/ 	.string	"Build cuda_13.0.r13.0/compiler.36424714_0"
        /*0030*/ 	.string	"-arch sm_100 -m 64 "



//--------------------- .note.nv.cuinfo           --------------------------
	.section	.note.nv.cuinfo,"",@"SHT_NOTE"
	.sectionflags	@"SHF_NOTE_NV_CUINFO"
        /*0018*/ 	.short	0x0002
        /*001a*/ 	.short	0x0064
        /*001c*/ 	.short	0x0082
	.zero		2


//--------------------- .nv.info                  --------------------------
	.section	.nv.info,"",@"SHT_CUDA_INFO"
	.align	4


	//----- nvinfo : EIATTR_REGCOUNT
	.align		4
        /*0000*/ 	.byte	0x04, 0x2f
        /*0002*/ 	.short	(.L_1 - .L_0)
	.align		4
.L_0:
        /*0004*/ 	.word	index@(_Z27segmented_reduce_sum_kernelPfS_)
        /*0008*/ 	.word	0x0000000c


	//----- nvinfo : EIATTR_FRAME_SIZE
	.align		4
.L_1:
        /*000c*/ 	.byte	0x04, 0x11
        /*000e*/ 	.short	(.L_3 - .L_2)
	.align		4
.L_2:
        /*0010*/ 	.word	index@(_Z27segmented_reduce_sum_kernelPfS_)
        /*0014*/ 	.word	0x00000000


	//----- nvinfo : EIATTR_MIN_STACK_SIZE
	.align		4
.L_3:
        /*0018*/ 	.byte	0x04, 0x12
        /*001a*/ 	.short	(.L_5 - .L_4)
	.align		4
.L_4:
        /*001c*/ 	.word	index@(_Z27segmented_reduce_sum_kernelPfS_)
        /*0020*/ 	.word	0x00000000
.L_5:


//--------------------- .nv.compat                --------------------------
	.section	.nv.compat,"",@"SHT_CUDA_COMPAT_INFO"
	.align	4
        /*0000*/ 	.byte	0x02, 0x09, 0x00, 0x00, 0x02, 0x02, 0x01, 0x00, 0x02, 0x05, 0x05, 0x00, 0x03, 0x07, 0x01, 0x01
        /*0010*/ 	.byte	0x02, 0x03, 0x00, 0x00, 0x02, 0x06, 0x01, 0x00, 0x04, 0x0b, 0x08, 0x00, 0x09, 0x00, 0x00, 0x00
        /*0020*/ 	.byte	0x00, 0x00, 0x00, 0x00


//--------------------- .nv.info._Z27segmented_reduce_sum_kernelPfS_ --------------------------
	.section	.nv.info._Z27segmented_reduce_sum_kernelPfS_,"",@"SHT_CUDA_INFO"
	.sectionflags	@""
	.align	4


	//----- nvinfo : EIATTR_CUDA_API_VERSION
	.align		4
        /*0000*/ 	.byte	0x04, 0x37
        /*0002*/ 	.short	(.L_7 - .L_6)
.L_6:
        /*0004*/ 	.word	0x00000082


	//----- nvinfo : EIATTR_KPARAM_INFO
	.align		4
.L_7:
        /*0008*/ 	.byte	0x04, 0x17
        /*000a*/ 	.short	(.L_9 - .L_8)
.L_8:
        /*000c*/ 	.word	0x00000000
        /*0010*/ 	.short	0x0001
        /*0012*/ 	.short	0x0008
        /*0014*/ 	.byte	0x00, 0xf5, 0x21, 0x00


	//----- nvinfo : EIATTR_KPARAM_INFO
	.align		4
.L_9:
        /*0018*/ 	.byte	0x04, 0x17
        /*001a*/ 	.short	(.L_11 - .L_10)
.L_10:
        /*001c*/ 	.word	0x00000000
        /*0020*/ 	.short	0x0000
        /*0022*/ 	.short	0x0000
        /*0024*/ 	.byte	0x00, 0xf5, 0x21, 0x00


	//----- nvinfo : EIATTR_SPARSE_MMA_MASK
	.align		4
.L_11:
        /*0028*/ 	.byte	0x03, 0x50
        /*002a*/ 	.short	0x0000


	//----- nvinfo : EIATTR_MAXREG_COUNT
	.align		4
        /*002c*/ 	.byte	0x03, 0x1b
        /*002e*/ 	.short	0x00ff


	//----- nvinfo : EIATTR_NUM_BARRIERS
	.align		4
        /*0030*/ 	.byte	0x02, 0x4c
        /*0032*/ 	.byte	0x01
	.zero		1


	//----- nvinfo : EIATTR_MERCURY_ISA_VERSION
	.align		4
        /*0034*/ 	.byte	0x03, 0x5f
        /*0036*/ 	.short	0x0101


	//----- nvinfo : EIATTR_VRC_CTA_INIT_COUNT
	.align		4
        /*0038*/ 	.byte	0x02, 0x4a
	.zero		1
	.zero		1


	//----- nvinfo : EIATTR_EXIT_INSTR_OFFSETS
	.align		4
        /*003c*/ 	.byte	0x04, 0x1c
        /*003e*/ 	.short	(.L_13 - .L_12)


	//   ....[0]....
.L_12:
        /*0040*/ 	.word	0x00000220


	//   ....[1]....
        /*0044*/ 	.word	0x00000290


	//----- nvinfo : EIATTR_CBANK_PARAM_SIZE
	.align		4
.L_13:
        /*0048*/ 	.byte	0x03, 0x19
        /*004a*/ 	.short	0x0010


	//----- nvinfo : EIATTR_PARAM_CBANK
	.align		4
        /*004c*/ 	.byte	0x04, 0x0a
        /*004e*/ 	.short	(.L_15 - .L_14)
	.align		4
.L_14:
        /*0050*/ 	.word	index@(.nv.constant0._Z27segmented_reduce_sum_kernelPfS_)
        /*0054*/ 	.short	0x0380
        /*0056*/ 	.short	0x0010


	//----- nvinfo : EIATTR_SW_WAR
	.align		4
.L_15:
        /*0058*/ 	.byte	0x04, 0x36
        /*005a*/ 	.short	(.L_17 - .L_16)
.L_16:
        /*005c*/ 	.word	0x00000008
.L_17:


//--------------------- .nv.callgraph             --------------------------
	.section	.nv.callgraph,"",@"SHT_CUDA_CALLGRAPH"
	.align	4
	.sectionentsize	8
	.align		4
        /*0000*/ 	.word	0x00000000
	.align		4
        /*0004*/ 	.word	0xffffffff
	.align		4
        /*0008*/ 	.word	0x00000000
	.align		4
        /*000c*/ 	.word	0xfffffffe
	.align		4
        /*0010*/ 	.word	0x00000000
	.align		4
        /*0014*/ 	.word	0xfffffffd
	.align		4
        /*0018*/ 	.word	0x00000000
	.align		4
        /*001c*/ 	.word	0xfffffffc


//--------------------- .text._Z27segmented_reduce_sum_kernelPfS_ --------------------------
	.section	.text._Z27segmented_reduce_sum_kernelPfS_,"ax",@progbits
	.align	128
        .global         _Z27segmented_reduce_sum_kernelPfS_
        .type           _Z27segmented_reduce_sum_kernelPfS_,@function
        .size           _Z27segmented_reduce_sum_kernelPfS_,(.L_x_3 - _Z27segmented_reduce_sum_kernelPfS_)
        .other          _Z27segmented_reduce_sum_kernelPfS_,@"STO_CUDA_ENTRY STV_DEFAULT"
_Z27segmented_reduce_sum_kernelPfS_:
.text._Z27segmented_reduce_sum_kernelPfS_:
[----:B------:R-:W-:Y:S01]  /*0000*/  LDC R1, c[0x0][0x37c] ;  /* 0x0000df00ff017b82 */ /* 0x000fe20000000800 */
[----:B------:R-:W0:Y:S01]  /*0010*/  S2R R0, SR_CTAID.X ;  /* 0x0000000000007919 */ /* 0x000e220000002500 */
[----:B------:R-:W0:Y:S06]  /*0020*/  LDCU UR8, c[0x0][0x360] ;  /* 0x00006c00ff0877ac */ /* 0x000e2c0008000800 */
[----:B------:R-:W1:Y:S01]  /*0030*/  LDC.64 R4, c[0x0][0x380] ;  /* 0x0000e000ff047b82 */ /* 0x000e620000000a00 */
[----:B------:R-:W2:Y:S01]  /*0040*/  S2R R9, SR_TID.X ;  /* 0x0000000000097919 */ /* 0x000ea20000002100 */
[----:B------:R-:W3:Y:S01]  /*0050*/  LDCU.64 UR6, c[0x0][0x358] ;  /* 0x00006b00ff0677ac */ /* 0x000ee20008000a00 */
[----:B0-----:R-:W-:-:S05]  /*0060*/  IMAD R0, R0, UR8, RZ ;  /* 0x0000000800007c24 */ /* 0x001fca000f8e02ff */
[----:B--2---:R-:W-:-:S04]  /*0070*/  LEA R3, R0, R9, 0x1 ;  /* 0x0000000900037211 */ /* 0x004fc800078e08ff */
[C---:B------:R-:W-:Y:S01]  /*0080*/  IADD3 R7, PT, PT, R3.reuse, 0x400, RZ ;  /* 0x0000040003077810 */ /* 0x040fe20007ffe0ff */
[----:B-1----:R-:W-:-:S04]  /*0090*/  IMAD.WIDE.U32 R2, R3, 0x4, R4 ;  /* 0x0000000403027825 */ /* 0x002fc800078e0004 */
[----:B------:R-:W-:Y:S02]  /*00a0*/  IMAD.WIDE.U32 R4, R7, 0x4, R4 ;  /* 0x0000000407047825 */ /* 0x000fe400078e0004 */
[----:B---3--:R-:W2:Y:S04]  /*00b0*/  LDG.E R2, desc[UR6][R2.64] ;  /* 0x0000000602027981 */ /* 0x008ea8000c1e1900 */
[----:B------:R-:W2:Y:S01]  /*00c0*/  LDG.E R5, desc[UR6][R4.64] ;  /* 0x0000000604057981 */ /* 0x000ea2000c1e1900 */
[----:B------:R-:W0:Y:S01]  /*00d0*/  S2UR UR5, SR_CgaCtaId ;  /* 0x00000000000579c3 */ /* 0x000e220000008800 */
[----:B------:R-:W-:Y:S01]  /*00e0*/  UMOV UR4, 0x400 ;  /* 0x0000040000047882 */ /* 0x000fe20000000000 */
[----:B------:R-:W-:Y:S01]  /*00f0*/  UISETP.GE.U32.AND UP0, UPT, UR8, 0x2, UPT ;  /* 0x000000020800788c */ /* 0x000fe2000bf06070 */
[----:B------:R-:W-:Y:S01]  /*0100*/  ISETP.NE.AND P0, PT, R9, RZ, PT ;  /* 0x000000ff0900720c */ /* 0x000fe20003f05270 */
[----:B0-----:R-:W-:-:S06]  /*0110*/  ULEA UR4, UR5, UR4, 0x18 ;  /* 0x0000000405047291 */ /* 0x001fcc000f8ec0ff */
[----:B------:R-:W-:Y:S01]  /*0120*/  LEA R7, R9, UR4, 0x2 ;  /* 0x0000000409077c11 */ /* 0x000fe2000f8e10ff */
[----:B--2---:R-:W-:-:S05]  /*0130*/  FADD R0, R2, R5 ;  /* 0x0000000502007221 */ /* 0x004fca0000000000 */
[----:B------:R0:W-:Y:S01]  /*0140*/  STS [R7], R0 ;  /* 0x0000000007007388 */ /* 0x0001e20000000800 */
[----:B------:R-:W-:Y:S05]  /*0150*/  BRA.U !UP0, `(.L_x_0) ;  /* 0x0000000108307547 */ /* 0x000fea000b800000 */
[----:B0-----:R-:W-:-:S07]  /*0160*/  IMAD.U32 R0, RZ, RZ, UR8 ;  /* 0x00000008ff007e24 */ /* 0x001fce000f8e00ff */
.L_x_1:
[----:B------:R-:W-:Y:S01]  /*0170*/  BAR.SYNC.DEFER_BLOCKING 0x0 ;  /* 0x0000000000007b1d */ /* 0x000fe20000010000 */
[----:B------:R-:W-:-:S04]  /*0180*/  SHF.R.U32.HI R6, RZ, 0x1, R0 ;  /* 0x00000001ff067819 */ /* 0x000fc80000011600 */
[----:B------:R-:W-:-:S13]  /*0190*/  ISETP.GE.U32.AND P1, PT, R9, R6, PT ;  /* 0x000000060900720c */ /* 0x000fda0003f26070 */
[----:B------:R-:W-:Y:S01]  /*01a0*/  @!P1 LEA R2, R6, R7, 0x2 ;  /* 0x0000000706029211 */ /* 0x000fe200078e10ff */
[----:B------:R-:W-:Y:S05]  /*01b0*/  @!P1 LDS R3, [R7] ;  /* 0x0000000007039984 */ /* 0x000fea0000000800 */
[----:B------:R-:W0:Y:S02]  /*01c0*/  @!P1 LDS R2, [R2] ;  /* 0x0000000002029984 */ /* 0x000e240000000800 */
[----:B0-----:R-:W-:-:S05]  /*01d0*/  @!P1 FADD R4, R2, R3 ;  /* 0x0000000302049221 */ /* 0x001fca0000000000 */
[----:B------:R1:W-:Y:S01]  /*01e0*/  @!P1 STS [R7], R4 ;  /* 0x0000000407009388 */ /* 0x0003e20000000800 */
[----:B------:R-:W-:Y:S01]  /*01f0*/  ISETP.GT.U32.AND P1, PT, R0, 0x3, PT ;  /* 0x000000030000780c */ /* 0x000fe20003f24070 */
[----:B------:R-:W-:-:S12]  /*0200*/  IMAD.MOV.U32 R0, RZ, RZ, R6 ;  /* 0x000000ffff007224 */ /* 0x000fd800078e0006 */
[----:B-1----:R-:W-:Y:S05]  /*0210*/  @P1 BRA `(.L_x_1) ;  /* 0xfffffffc00d41947 */ /* 0x002fea000383ffff */
.L_x_0:
[----:B------:R-:W-:Y:S05]  /*0220*/  @P0 EXIT ;  /* 0x000000000000094d */ /* 0x000fea0003800000 */
[----:B------:R-:W1:Y:S01]  /*0230*/  S2UR UR5, SR_CgaCtaId ;  /* 0x00000000000579c3 */ /* 0x000e620000008800 */
[----:B------:R-:W-:-:S07]  /*0240*/  UMOV UR4, 0x400 ;  /* 0x0000040000047882 */ /* 0x000fce0000000000 */
[----:B------:R-:W2:Y:S01]  /*0250*/  LDC.64 R2, c[0x0][0x388] ;  /* 0x0000e200ff027b82 */ /* 0x000ea20000000a00 */
[----:B-1----:R-:W-:-:S09]  /*0260*/  ULEA UR4, UR5, UR4, 0x18 ;  /* 0x0000000405047291 */ /* 0x002fd2000f8ec0ff */
[----:B------:R-:W2:Y:S04]  /*0270*/  LDS R5, [UR4] ;  /* 0x00000004ff057984 */ /* 0x000ea80008000800 */
[----:B--2---:R-:W-:Y:S01]  /*0280*/  REDG.E.ADD.F32.FTZ.RN.STRONG.GPU desc[UR6][R2.64], R5 ;  /* 0x00000005020079a6 */ /* 0x004fe2000c12f306 */
[----:B------:R-:W-:Y:S05]  /*0290*/  EXIT ;  /* 0x000000000000794d */ /* 0x000fea0003800000 */
.L_x_2:
[----:B------:R-:W-:-:S00]  /*02a0*/  BRA `(.L_x_2) ;  /* 0xfffffffc00fc7947 */ /* 0x000fc0000383ffff */
[----:B------:R-:W-:-:S00]  /*02b0*/  NOP ;  /* 0x0000000000007918 */ /* 0x000fc00000000000 */
        /* <DEDUP_REMOVED lines=12> */
.L_x_3:


//--------------------- .nv.shared._Z27segmented_reduce_sum_kernelPfS_ --------------------------
	.section	.nv.shared._Z27segmented_reduce_sum_kernelPfS_,"aw",@nobits
	.sectionflags	@""
	.align	4
.nv.shared._Z27segmented_reduce_sum_kernelPfS_:
	.zero		5120


//--------------------- .nv.shared.reserved.0     --------------------------
	.section	.nv.shared.reserved.0,"aw",@nobits
	.weak		__nv_reservedSMEM_offset_0_alias
	.size		__nv_reservedSMEM_offset_0_alias, 0, 64
	.other		__nv_reservedSMEM_offset_0_alias,@"STO_CUDA_RESERVED_SHARED STV_DEFAULT"
__nv_reservedSMEM_offset_0_alias:
	.zero		0
	.zero		64


//--------------------- .nv.constant0._Z27segmented_reduce_sum_kernelPfS_ --------------------------
	.section	.nv.constant0._Z27segmented_reduce_sum_kernelPfS_,"a",@progbits
	.sectionflags	@""
	.align	4
.nv.constant0._Z27segmented_reduce_sum_kernelPfS_:
	.zero		912


//--------------------- SYMBOLS --------------------------

	.type		.nv.reservedSmem.offset0,@object
	.size		.nv.reservedSmem.offset0,0x4
	.type		.nv.reservedSmem.cap,@object
	.size		.nv.reservedSmem.cap,0x4
